//
// Generated by NVIDIA NVVM Compiler
//
// Compiler Build ID: CL-36424714
// Cuda compilation tools, release 13.0, V13.0.88
// Based on NVVM 20.0.0
//

.version 9.0
.target sm_100
.address_size 64

	// .globl	_Z15gol_step_kernelPKiPii

.visible .entry _Z15gol_step_kernelPKiPii(
	.param .u64 .ptr .align 1 _Z15gol_step_kernelPKiPii_param_0,
	.param .u64 .ptr .align 1 _Z15gol_step_kernelPKiPii_param_1,
	.param .u32 _Z15gol_step_kernelPKiPii_param_2
)
{
	.reg .pred 	%p<10>;
	.reg .b32 	%r<67>;
	.reg .b64 	%rd<24>;

	ld.param.u64 	%rd1, [_Z15gol_step_kernelPKiPii_param_0];
	ld.param.u64 	%rd2, [_Z15gol_step_kernelPKiPii_param_1];
	ld.param.u32 	%r4, [_Z15gol_step_kernelPKiPii_param_2];
	mov.u32 	%r5, %ctaid.x;
	mov.u32 	%r6, %ntid.x;
	mov.u32 	%r7, %tid.x;
	mad.lo.s32 	%r1, %r5, %r6, %r7;
	mov.u32 	%r8, %ctaid.y;
	mov.u32 	%r9, %ntid.y;
	mov.u32 	%r10, %tid.y;
	mad.lo.s32 	%r11, %r8, %r9, %r10;
	max.s32 	%r12, %r1, %r11;
	setp.ge.s32 	%p1, %r12, %r4;
	@%p1 bra 	$L__BB0_2;
	cvta.to.global.u64 	%rd3, %rd1;
	cvta.to.global.u64 	%rd4, %rd2;
	mad.lo.s32 	%r13, %r4, %r11, %r1;
	setp.eq.s32 	%p2, %r11, 0;
	selp.b32 	%r14, %r4, 0, %p2;
	add.s32 	%r15, %r11, %r14;
	add.s32 	%r16, %r15, -1;
	mul.lo.s32 	%r17, %r16, %r4;
	add.s32 	%r18, %r1, -1;
	setp.gt.s32 	%p3, %r1, 0;
	selp.b32 	%r19, 0, %r4, %p3;
	add.s32 	%r20, %r18, %r17;
	add.s32 	%r21, %r20, %r19;
	mul.wide.s32 	%rd5, %r21, 4;
	add.s64 	%rd6, %rd3, %rd5;
	ld.global.u32 	%r22, [%rd6];
	shr.s32 	%r23, %r1, 31;
	and.b32  	%r24, %r23, %r4;
	add.s32 	%r25, %r1, %r17;
	add.s32 	%r26, %r25, %r24;
	mul.wide.s32 	%rd7, %r26, 4;
	add.s64 	%rd8, %rd3, %rd7;
	ld.global.u32 	%r27, [%rd8];
	add.s32 	%r28, %r27, %r22;
	add.s32 	%r29, %r1, 1;
	setp.lt.s32 	%p4, %r1, -1;
	setp.lt.s32 	%p5, %r29, %r4;
	selp.b32 	%r30, 0, %r4, %p5;
	neg.s32 	%r31, %r30;
	selp.b32 	%r32, %r4, %r31, %p4;
	add.s32 	%r33, %r20, %r32;
	add.s32 	%r34, %r33, 2;
	mul.wide.s32 	%rd9, %r34, 4;
	add.s64 	%rd10, %rd3, %rd9;
	ld.global.u32 	%r35, [%rd10];
	add.s32 	%r36, %r35, %r28;
	add.s32 	%r37, %r13, %r19;
	add.s32 	%r38, %r37, -1;
	mul.wide.s32 	%rd11, %r38, 4;
	add.s64 	%rd12, %rd3, %rd11;
	ld.global.u32 	%r39, [%rd12];
	add.s32 	%r40, %r39, %r36;
	add.s32 	%r41, %r13, %r32;
	add.s32 	%r42, %r41, 1;
	mul.wide.s32 	%rd13, %r42, 4;
	add.s64 	%rd14, %rd3, %rd13;
	ld.global.u32 	%r43, [%rd14];
	add.s32 	%r44, %r43, %r40;
	add.s32 	%r45, %r11, 1;
	setp.lt.u32 	%p6, %r45, %r4;
	selp.b32 	%r46, 0, %r4, %p6;
	sub.s32 	%r47, %r45, %r46;
	mul.lo.s32 	%r48, %r47, %r4;
	add.s32 	%r49, %r18, %r48;
	add.s32 	%r50, %r49, %r19;
	mul.wide.s32 	%rd15, %r50, 4;
	add.s64 	%rd16, %rd3, %rd15;
	ld.global.u32 	%r51, [%rd16];
	add.s32 	%r52, %r51, %r44;
	add.s32 	%r53, %r1, %r48;
	add.s32 	%r54, %r53, %r24;
	mul.wide.s32 	%rd17, %r54, 4;
	add.s64 	%rd18, %rd3, %rd17;
	ld.global.u32 	%r55, [%rd18];
	add.s32 	%r56, %r55, %r52;
	add.s32 	%r57, %r49, %r32;
	add.s32 	%r58, %r57, 2;
	mul.wide.s32 	%rd19, %r58, 4;
	add.s64 	%rd20, %rd3, %rd19;
	ld.global.u32 	%r59, [%rd20];
	add.s32 	%r60, %r59, %r56;
	mul.wide.s32 	%rd21, %r13, 4;
	add.s64 	%rd22, %rd3, %rd21;
	ld.global.u32 	%r61, [%rd22];
	setp.eq.s32 	%p7, %r61, 0;
	and.b32  	%r62, %r60, -2;
	setp.eq.s32 	%p8, %r62, 2;
	setp.eq.s32 	%p9, %r60, 3;
	selp.u32 	%r63, -1, 0, %p9;
	selp.u32 	%r64, -1, 0, %p8;
	selp.b32 	%r65, %r63, %r64, %p7;
	and.b32  	%r66, %r65, 1;
	add.s64 	%rd23, %rd4, %rd21;
	st.global.u32 	[%rd23], %r66;
$L__BB0_2:
	ret;

}


// ===== COMPILED SASS (sm_100) =====

	.target	sm_100

	.elftype	@"ET_EXEC"


//--------------------- .note.nv.tkinfo           --------------------------
	.section	.note.nv.tkinfo,"",@"SHT_NOTE"
	.sectionflags	@"SHF_NOTE_NV_TKINFO"
	.tkinfo
        /*0018*/ 	.word	0x00000002
        /*0030*/ 	.string	""
        /*0030*/ 	.string	"ptxas"
        /*0030*/ 	.string	"Cuda compilation tools, release 13.0, V13.0.88"
        /*0030*/ 	.string	"Build cuda_13.0.r13.0/compiler.36424714_0"
        /*0030*/ 	.string	"-arch sm_100 -m 64 "



//--------------------- .note.nv.cuinfo           --------------------------
	.section	.note.nv.cuinfo,"",@"SHT_NOTE"
	.sectionflags	@"SHF_NOTE_NV_CUINFO"
        /*0018*/ 	.short	0x0002
        /*001a*/ 	.short	0x0064
        /*001c*/ 	.short	0x0082
	.zero		2


//--------------------- .nv.info                  --------------------------
	.section	.nv.info,"",@"SHT_CUDA_INFO"
	.align	4


	//----- nvinfo : EIATTR_REGCOUNT
	.align		4
        /*0000*/ 	.byte	0x04, 0x2f
        /*0002*/ 	.short	(.L_1 - .L_0)
	.align		4
.L_0:
        /*0004*/ 	.word	index@(_Z15gol_step_kernelPKiPii)
        /*0008*/ 	.word	0x00000018


	//----- nvinfo : EIATTR_FRAME_SIZE
	.align		4
.L_1:
        /*000c*/ 	.byte	0x04, 0x11
        /*000e*/ 	.short	(.L_3 - .L_2)
	.align		4
.L_2:
        /*0010*/ 	.word	index@(_Z15gol_step_kernelPKiPii)
        /*0014*/ 	.word	0x00000000


	//----- nvinfo : EIATTR_MIN_STACK_SIZE
	.align		4
.L_3:
        /*0018*/ 	.byte	0x04, 0x12
        /*001a*/ 	.short	(.L_5 - .L_4)
	.align		4
.L_4:
        /*001c*/ 	.word	index@(_Z15gol_step_kernelPKiPii)
        /*0020*/ 	.word	0x00000000
.L_5:


//--------------------- .nv.compat                --------------------------
	.section	.nv.compat,"",@"SHT_CUDA_COMPAT_INFO"
	.align	4
        /*0000*/ 	.byte	0x02, 0x09, 0x00, 0x00, 0x02, 0x02, 0x01, 0x00, 0x02, 0x05, 0x05, 0x00, 0x03, 0x07, 0x01, 0x01
        /*0010*/ 	.byte	0x02, 0x03, 0x00, 0x00, 0x02, 0x06, 0x01, 0x00, 0x04, 0x0b, 0x08, 0x00, 0x09, 0x00, 0x00, 0x00
        /*0020*/ 	.byte	0x00, 0x00, 0x00, 0x00


//--------------------- .nv.info._Z15gol_step_kernelPKiPii --------------------------
	.section	.nv.info._Z15gol_step_kernelPKiPii,"",@"SHT_CUDA_INFO"
	.sectionflags	@""
	.align	4


	//----- nvinfo : EIATTR_CUDA_API_VERSION
	.align		4
        /*0000*/ 	.byte	0x04, 0x37
        /*0002*/ 	.short	(.L_7 - .L_6)
.L_6:
        /*0004*/ 	.word	0x00000082


	//----- nvinfo : EIATTR_KPARAM_INFO
	.align		4
.L_7:
        /*0008*/ 	.byte	0x04, 0x17
        /*000a*/ 	.short	(.L_9 - .L_8)
.L_8:
        /*000c*/ 	.word	0x00000000
        /*0010*/ 	.short	0x0002
        /*0012*/ 	.short	0x0010
        /*0014*/ 	.byte	0x00, 0xf0, 0x11, 0x00


	//----- nvinfo : EIATTR_KPARAM_INFO
	.align		4
.L_9:
        /*0018*/ 	.byte	0x04, 0x17
        /*001a*/ 	.short	(.L_11 - .L_10)
.L_10:
        /*001c*/ 	.word	0x00000000
        /*0020*/ 	.short	0x0001
        /*0022*/ 	.short	0x0008
        /*0024*/ 	.byte	0x00, 0xf5, 0x21, 0x00


	//----- nvinfo : EIATTR_KPARAM_INFO
	.align		4
.L_11:
        /*0028*/ 	.byte	0x04, 0x17
        /*002a*/ 	.short	(.L_13 - .L_12)
.L_12:
        /*002c*/ 	.word	0x00000000
        /*0030*/ 	.short	0x0000
        /*0032*/ 	.short	0x0000
        /*0034*/ 	.byte	0x00, 0xf5, 0x21, 0x00


	//----- nvinfo : EIATTR_SPARSE_MMA_MASK
	.align		4
.L_13:
        /*0038*/ 	.byte	0x03, 0x50
        /*003a*/ 	.short	0x0000


	//----- nvinfo : EIATTR_MAXREG_COUNT
	.align		4
        /*003c*/ 	.byte	0x03, 0x1b
        /*003e*/ 	.short	0x00ff


	//----- nvinfo : EIATTR_MERCURY_ISA_VERSION
	.align		4
        /*0040*/ 	.byte	0x03, 0x5f
        /*0042*/ 	.short	0x0101


	//----- nvinfo : EIATTR_VRC_CTA_INIT_COUNT
	.align		4
        /*0044*/ 	.byte	0x02, 0x4a
	.zero		1
	.zero		1


	//----- nvinfo : EIATTR_EXIT_INSTR_OFFSETS
	.align		4
        /*0048*/ 	.byte	0x04, 0x1c
        /*004a*/ 	.short	(.L_15 - .L_14)


	//   ....[0]....
.L_14:
        /*004c*/ 	.word	0x000000c0


	//   ....[1]....
        /*0050*/ 	.word	0x000004e0


	//----- nvinfo : EIATTR_CBANK_PARAM_SIZE
	.align		4
.L_15:
        /*0054*/ 	.byte	0x03, 0x19
        /*0056*/ 	.short	0x0014


	//----- nvinfo : EIATTR_PARAM_CBANK
	.align		4
        /*0058*/ 	.byte	0x04, 0x0a
        /*005a*/ 	.short	(.L_17 - .L_16)
	.align		4
.L_16:
        /*005c*/ 	.word	index@(.nv.constant0._Z15gol_step_kernelPKiPii)
        /*0060*/ 	.short	0x0380
        /*0062*/ 	.short	0x0014


	//----- nvinfo : EIATTR_SW_WAR
	.align		4
.L_17:
        /*0064*/ 	.byte	0x04, 0x36
        /*0066*/ 	.short	(.L_19 - .L_18)
.L_18:
        /*0068*/ 	.word	0x00000008
.L_19:


//--------------------- .nv.callgraph             --------------------------
	.section	.nv.callgraph,"",@"SHT_CUDA_CALLGRAPH"
	.align	4
	.sectionentsize	8
	.align		4
        /*0000*/ 	.word	0x00000000
	.align		4
        /*0004*/ 	.word	0xffffffff
	.align		4
        /*0008*/ 	.word	0x00000000
	.align		4
        /*000c*/ 	.word	0xfffffffe
	.align		4
        /*0010*/ 	.word	0x00000000
	.align		4
        /*0014*/ 	.word	0xfffffffd
	.align		4
        /*0018*/ 	.word	0x00000000
	.align		4
        /*001c*/ 	.word	0xfffffffc


//--------------------- .text._Z15gol_step_kernelPKiPii --------------------------
	.section	.text._Z15gol_step_kernelPKiPii,"ax",@progbits
	.align	128
        .global         _Z15gol_step_kernelPKiPii
        .type           _Z15gol_step_kernelPKiPii,@function
        .size           _Z15gol_step_kernelPKiPii,(.L_x_1 - _Z15gol_step_kernelPKiPii)
        .other          _Z15gol_step_kernelPKiPii,@"STO_CUDA_ENTRY STV_DEFAULT"
_Z15gol_step_kernelPKiPii:
.text._Z15gol_step_kernelPKiPii:
[----:B------:R-:W-:Y:S01]  /*0000*/  LDC R1, c[0x0][0x37c] ;  /* 0x0000df00ff017b82 */ /* 0x000fe20000000800 */
[----:B------:R-:W0:Y:S07]  /*0010*/  S2R R3, SR_TID.X ;  /* 0x0000000000037919 */ /* 0x000e2e0000002100 */
[----:B------:R-:W0:Y:S01]  /*0020*/  LDC R0, c[0x0][0x360] ;  /* 0x0000d800ff007b82 */ /* 0x000e220000000800 */
[----:B------:R-:W1:Y:S07]  /*0030*/  S2R R2, SR_TID.Y ;  /* 0x0000000000027919 */ /* 0x000e6e0000002200 */
[----:B------:R-:W0:Y:S08]  /*0040*/  S2UR UR4, SR_CTAID.X ;  /* 0x00000000000479c3 */ /* 0x000e300000002500 */
[----:B------:R-:W1:Y:S08]  /*0050*/  S2UR UR5, SR_CTAID.Y ;  /* 0x00000000000579c3 */ /* 0x000e700000002600 */
[----:B------:R-:W1:Y:S08]  /*0060*/  LDC R5, c[0x0][0x364] ;  /* 0x0000d900ff057b82 */ /* 0x000e700000000800 */
[----:B------:R-:W2:Y:S01]  /*0070*/  LDC R13, c[0x0][0x390] ;  /* 0x0000e400ff0d7b82 */ /* 0x000ea20000000800 */
[----:B0-----:R-:W-:-:S02]  /*0080*/  IMAD R0, R0, UR4, R3 ;  /* 0x0000000400007c24 */ /* 0x001fc4000f8e0203 */
[----:B-1----:R-:W-:-:S05]  /*0090*/  IMAD R5, R5, UR5, R2 ;  /* 0x0000000505057c24 */ /* 0x002fca000f8e0202 */
[----:B------:R-:W-:-:S04]  /*00a0*/  VIMNMX R2, PT, PT, R0, R5, !PT ;  /* 0x0000000500027248 */ /* 0x000fc80007fe0100 */
[----:B--2---:R-:W-:-:S13]  /*00b0*/  ISETP.GE.AND P0, PT, R2, R13, PT ;  /* 0x0000000d0200720c */ /* 0x004fda0003f06270 */
[----:B------:R-:W-:Y:S05]  /*00c0*/  @P0 EXIT ;  /* 0x000000000000094d */ /* 0x000fea0003800000 */
[C---:B------:R-:W-:Y:S01]  /*00d0*/  VIADD R3, R5.reuse, 0x1 ;  /* 0x0000000105037836 */ /* 0x040fe20000000000 */
[----:B------:R-:W-:Y:S01]  /*00e0*/  ISETP.NE.AND P1, PT, R5, RZ, PT ;  /* 0x000000ff0500720c */ /* 0x000fe20003f25270 */
[C---:B------:R-:W-:Y:S01]  /*00f0*/  VIADD R2, R0.reuse, 0x1 ;  /* 0x0000000100027836 */ /* 0x040fe20000000000 */
[----:B------:R-:W-:Y:S01]  /*0100*/  SHF.R.S32.HI R6, RZ, 0x1f, R0 ;  /* 0x0000001fff067819 */ /* 0x000fe20000011400 */
[----:B------:R-:W0:Y:S01]  /*0110*/  LDCU.64 UR4, c[0x0][0x358] ;  /* 0x00006b00ff0477ac */ /* 0x000e220008000a00 */
[-C--:B------:R-:W-:Y:S02]  /*0120*/  ISETP.GE.U32.AND P0, PT, R3, R13.reuse, PT ;  /* 0x0000000d0300720c */ /* 0x080fe40003f06070 */
[----:B------:R-:W-:Y:S02]  /*0130*/  ISETP.GE.AND P2, PT, R0, -0x1, PT ;  /* 0xffffffff0000780c */ /* 0x000fe40003f46270 */
[----:B------:R-:W-:Y:S02]  /*0140*/  SEL R4, R13, RZ, P0 ;  /* 0x000000ff0d047207 */ /* 0x000fe40000000000 */
[----:B------:R-:W-:-:S02]  /*0150*/  ISETP.GE.AND P0, PT, R2, R13, PT ;  /* 0x0000000d0200720c */ /* 0x000fc40003f06270 */
[-C--:B------:R-:W-:Y:S01]  /*0160*/  LOP3.LUT R6, R6, R13.reuse, RZ, 0xc0, !PT ;  /* 0x0000000d06067212 */ /* 0x080fe200078ec0ff */
[----:B------:R-:W-:Y:S01]  /*0170*/  IMAD.IADD R11, R3, 0x1, -R4 ;  /* 0x00000001030b7824 */ /* 0x000fe200078e0a04 */
[C---:B------:R-:W-:Y:S01]  /*0180*/  SEL R4, R13.reuse, RZ, !P1 ;  /* 0x000000ff0d047207 */ /* 0x040fe20004800000 */
[----:B------:R-:W1:Y:S01]  /*0190*/  LDC.64 R2, c[0x0][0x380] ;  /* 0x0000e000ff027b82 */ /* 0x000e620000000a00 */
[----:B------:R-:W-:Y:S01]  /*01a0*/  SEL R8, R13, RZ, P0 ;  /* 0x000000ff0d087207 */ /* 0x000fe20000000000 */
[-C--:B------:R-:W-:Y:S01]  /*01b0*/  IMAD R15, R11, R13.reuse, R0 ;  /* 0x0000000d0b0f7224 */ /* 0x080fe200078e0200 */
[----:B------:R-:W-:Y:S01]  /*01c0*/  IADD3 R7, PT, PT, R5, -0x1, R4 ;  /* 0xffffffff05077810 */ /* 0x000fe20007ffe004 */
[C---:B------:R-:W-:Y:S01]  /*01d0*/  VIADD R4, R0.reuse, 0xffffffff ;  /* 0xffffffff00047836 */ /* 0x040fe20000000000 */
[----:B------:R-:W-:Y:S01]  /*01e0*/  ISETP.GT.AND P1, PT, R0, RZ, PT ;  /* 0x000000ff0000720c */ /* 0x000fe20003f24270 */
[----:B------:R-:W-:Y:S02]  /*01f0*/  IMAD.MOV R8, RZ, RZ, -R8 ;  /* 0x000000ffff087224 */ /* 0x000fe400078e0a08 */
[----:B------:R-:W-:-:S02]  /*0200*/  IMAD R9, R7, R13, R0 ;  /* 0x0000000d07097224 */ /* 0x000fc400078e0200 */
[-CC-:B------:R-:W-:Y:S02]  /*0210*/  IMAD R7, R7, R13.reuse, R4.reuse ;  /* 0x0000000d07077224 */ /* 0x180fe400078e0204 */
[-C--:B------:R-:W-:Y:S01]  /*0220*/  IMAD R19, R11, R13.reuse, R4 ;  /* 0x0000000d0b137224 */ /* 0x080fe200078e0204 */
[-C--:B------:R-:W-:Y:S01]  /*0230*/  SEL R4, R8, R13.reuse, P2 ;  /* 0x0000000d08047207 */ /* 0x080fe20001000000 */
[----:B------:R-:W-:Y:S01]  /*0240*/  IMAD R5, R5, R13, R0 ;  /* 0x0000000d05057224 */ /* 0x000fe200078e0200 */
[----:B------:R-:W-:Y:S01]  /*0250*/  SEL R0, R13, RZ, !P1 ;  /* 0x000000ff0d007207 */ /* 0x000fe20004800000 */
[C---:B------:R-:W-:Y:S02]  /*0260*/  IMAD.IADD R13, R6.reuse, 0x1, R9 ;  /* 0x00000001060d7824 */ /* 0x040fe400078e0209 */
[----:B------:R-:W-:Y:S01]  /*0270*/  IMAD.IADD R9, R6, 0x1, R15 ;  /* 0x0000000106097824 */ /* 0x000fe200078e020f */
[--C-:B------:R-:W-:Y:S01]  /*0280*/  IADD3 R15, PT, PT, R7, 0x2, R4.reuse ;  /* 0x00000002070f7810 */ /* 0x100fe20007ffe004 */
[C---:B------:R-:W-:Y:S01]  /*0290*/  IMAD.IADD R11, R0.reuse, 0x1, R7 ;  /* 0x00000001000b7824 */ /* 0x040fe200078e0207 */
[----:B------:R-:W-:Y:S01]  /*02a0*/  IADD3 R7, PT, PT, R19, 0x2, R4 ;  /* 0x0000000213077810 */ /* 0x000fe20007ffe004 */
[----:B------:R-:W-:Y:S01]  /*02b0*/  IMAD.IADD R21, R0, 0x1, R19 ;  /* 0x0000000100157824 */ /* 0x000fe200078e0213 */
[----:B------:R-:W-:Y:S01]  /*02c0*/  IADD3 R17, PT, PT, R5, -0x1, R0 ;  /* 0xffffffff05117810 */ /* 0x000fe20007ffe000 */
[----:B-1----:R-:W-:Y:S01]  /*02d0*/  IMAD.WIDE R12, R13, 0x4, R2 ;  /* 0x000000040d0c7825 */ /* 0x002fe200078e0202 */
[----:B------:R-:W-:-:S03]  /*02e0*/  IADD3 R19, PT, PT, R5, 0x1, R4 ;  /* 0x0000000105137810 */ /* 0x000fc60007ffe004 */
[--C-:B------:R-:W-:Y:S02]  /*02f0*/  IMAD.WIDE R14, R15, 0x4, R2.reuse ;  /* 0x000000040f0e7825 */ /* 0x100fe400078e0202 */
[----:B0-----:R-:W2:Y:S02]  /*0300*/  LDG.E R13, desc[UR4][R12.64] ;  /* 0x000000040c0d7981 */ /* 0x001ea4000c1e1900 */
[--C-:B------:R-:W-:Y:S02]  /*0310*/  IMAD.WIDE R10, R11, 0x4, R2.reuse ;  /* 0x000000040b0a7825 */ /* 0x100fe400078e0202 */
[----:B------:R-:W2:Y:S02]  /*0320*/  LDG.E R14, desc[UR4][R14.64] ;  /* 0x000000040e0e7981 */ /* 0x000ea4000c1e1900 */
[--C-:B------:R-:W-:Y:S02]  /*0330*/  IMAD.WIDE R16, R17, 0x4, R2.reuse ;  /* 0x0000000411107825 */ /* 0x100fe400078e0202 */
[----:B------:R0:W2:Y:S02]  /*0340*/  LDG.E R0, desc[UR4][R10.64] ;  /* 0x000000040a007981 */ /* 0x0000a4000c1e1900 */
[----:B------:R-:W-:-:S02]  /*0350*/  IMAD.WIDE R18, R19, 0x4, R2 ;  /* 0x0000000413127825 */ /* 0x000fc400078e0202 */
[----:B------:R-:W3:Y:S02]  /*0360*/  LDG.E R17, desc[UR4][R16.64] ;  /* 0x0000000410117981 */ /* 0x000ee4000c1e1900 */
[--C-:B------:R-:W-:Y:S02]  /*0370*/  IMAD.WIDE R20, R21, 0x4, R2.reuse ;  /* 0x0000000415147825 */ /* 0x100fe400078e0202 */
[----:B------:R-:W3:Y:S02]  /*0380*/  LDG.E R18, desc[UR4][R18.64] ;  /* 0x0000000412127981 */ /* 0x000ee4000c1e1900 */
[--C-:B------:R-:W-:Y:S01]  /*0390*/  IMAD.WIDE R8, R9, 0x4, R2.reuse ;  /* 0x0000000409087825 */ /* 0x100fe200078e0202 */
[----:B0-----:R-:W0:Y:S01]  /*03a0*/  LDC.64 R10, c[0x0][0x388] ;  /* 0x0000e200ff0a7b82 */ /* 0x001e220000000a00 */
[----:B------:R-:W4:Y:S02]  /*03b0*/  LDG.E R21, desc[UR4][R20.64] ;  /* 0x0000000414157981 */ /* 0x000f24000c1e1900 */
[----:B------:R-:W-:-:S02]  /*03c0*/  IMAD.WIDE R6, R7, 0x4, R2 ;  /* 0x0000000407067825 */ /* 0x000fc400078e0202 */
[----:B------:R-:W4:Y:S02]  /*03d0*/  LDG.E R8, desc[UR4][R8.64] ;  /* 0x0000000408087981 */ /* 0x000f24000c1e1900 */
[----:B------:R-:W-:Y:S02]  /*03e0*/  IMAD.WIDE R2, R5, 0x4, R2 ;  /* 0x0000000405027825 */ /* 0x000fe400078e0202 */
[----:B------:R-:W5:Y:S04]  /*03f0*/  LDG.E R7, desc[UR4][R6.64] ;  /* 0x0000000406077981 */ /* 0x000f68000c1e1900 */
[----:B------:R-:W5:Y:S01]  /*0400*/  LDG.E R2, desc[UR4][R2.64] ;  /* 0x0000000402027981 */ /* 0x000f62000c1e1900 */
[----:B--2---:R-:W-:-:S04]  /*0410*/  IADD3 R0, PT, PT, R14, R13, R0 ;  /* 0x0000000d0e007210 */ /* 0x004fc80007ffe000 */
[----:B---3--:R-:W-:-:S04]  /*0420*/  IADD3 R0, PT, PT, R18, R17, R0 ;  /* 0x0000001112007210 */ /* 0x008fc80007ffe000 */
[----:B----4-:R-:W-:-:S05]  /*0430*/  IADD3 R0, PT, PT, R8, R21, R0 ;  /* 0x0000001508007210 */ /* 0x010fca0007ffe000 */
[----:B-----5:R-:W-:Y:S01]  /*0440*/  IMAD.IADD R0, R0, 0x1, R7 ;  /* 0x0000000100007824 */ /* 0x020fe200078e0207 */
[----:B------:R-:W-:-:S04]  /*0450*/  ISETP.NE.AND P0, PT, R2, RZ, PT ;  /* 0x000000ff0200720c */ /* 0x000fc80003f05270 */
[C---:B------:R-:W-:Y:S02]  /*0460*/  LOP3.LUT R4, R0.reuse, 0xfffffffe, RZ, 0xc0, !PT ;  /* 0xfffffffe00047812 */ /* 0x040fe400078ec0ff */
[----:B------:R-:W-:Y:S02]  /*0470*/  ISETP.NE.AND P2, PT, R0, 0x3, PT ;  /* 0x000000030000780c */ /* 0x000fe40003f45270 */
[----:B------:R-:W-:Y:S02]  /*0480*/  ISETP.NE.AND P1, PT, R4, 0x2, PT ;  /* 0x000000020400780c */ /* 0x000fe40003f25270 */
[----:B------:R-:W-:Y:S01]  /*0490*/  SEL R0, RZ, 0xffffffff, P2 ;  /* 0xffffffffff007807 */ /* 0x000fe20001000000 */
[----:B0-----:R-:W-:Y:S02]  /*04a0*/  IMAD.WIDE R2, R5, 0x4, R10 ;  /* 0x0000000405027825 */ /* 0x001fe400078e020a */
[----:B------:R-:W-:-:S04]  /*04b0*/  @P0 SEL R0, RZ, 0xffffffff, P1 ;  /* 0xffffffffff000807 */ /* 0x000fc80000800000 */
[----:B------:R-:W-:-:S05]  /*04c0*/  LOP3.LUT R5, R0, 0x1, RZ, 0xc0, !PT ;  /* 0x0000000100057812 */ /* 0x000fca00078ec0ff */
[----:B------:R-:W-:Y:S01]  /*04d0*/  STG.E desc[UR4][R2.64], R5 ;  /* 0x0000000502007986 */ /* 0x000fe2000c101904 */
[----:B------:R-:W-:Y:S05]  /*04e0*/  EXIT ;  /* 0x000000000000794d */ /* 0x000fea0003800000 */
.L_x_0:
[----:B------:R-:W-:-:S00]  /*04f0*/  BRA `(.L_x_0) ;  /* 0xfffffffc00fc7947 */ /* 0x000fc0000383ffff */
[----:B------:R-:W-:-:S00]  /*0500*/  NOP ;  /* 0x0000000000007918 */ /* 0x000fc00000000000 */
[----:B------:R-:W-:-:S00]  /*0510*/  NOP ;  /* 0x0000000000007918 */ /* 0x000fc00000000000 */
[----:B------:R-:W-:-:S00]  /*0520*/  NOP ;  /* 0x0000000000007918 */ /* 0x000fc00000000000 */
[----:B------:R-:W-:-:S00]  /*0530*/  NOP ;  /* 0x0000000000007918 */ /* 0x000fc00000000000 */
[----:B------:R-:W-:-:S00]  /*0540*/  NOP ;  /* 0x0000000000007918 */ /* 0x000fc00000000000 */
[----:B------:R-:W-:-:S00]  /*0550*/  NOP ;  /* 0x0000000000007918 */ /* 0x000fc00000000000 */
[----:B------:R-:W-:-:S00]  /*0560*/  NOP ;  /* 0x0000000000007918 */ /* 0x000fc00000000000 */
[----:B------:R-:W-:-:S00]  /*0570*/  NOP ;  /* 0x0000000000007918 */ /* 0x000fc00000000000 */
.L_x_1:


//--------------------- .nv.shared.reserved.0     --------------------------
	.section	.nv.shared.reserved.0,"aw",@nobits
	.weak		__nv_reservedSMEM_offset_0_alias
	.size		__nv_reservedSMEM_offset_0_alias, 0, 64
	.other		__nv_reservedSMEM_offset_0_alias,@"STO_CUDA_RESERVED_SHARED STV_DEFAULT"
__nv_reservedSMEM_offset_0_alias:
	.zero		0
	.zero		64


//--------------------- .nv.constant0._Z15gol_step_kernelPKiPii --------------------------
	.section	.nv.constant0._Z15gol_step_kernelPKiPii,"a",@progbits
	.sectionflags	@""
	.align	4
.nv.constant0._Z15gol_step_kernelPKiPii:
	.zero		916


//--------------------- SYMBOLS --------------------------

	.type		.nv.reservedSmem.offset0,@object
	.size		.nv.reservedSmem.offset0,0x4
